//
// Generated by NVIDIA NVVM Compiler
//
// Compiler Build ID: CL-36424714
// Cuda compilation tools, release 13.0, V13.0.88
// Based on NVVM 20.0.0
//

.version 9.0
.target sm_100
.address_size 64

	// .globl	_Z6copiarPiS_

.visible .entry _Z6copiarPiS_(
	.param .u64 .ptr .align 1 _Z6copiarPiS__param_0,
	.param .u64 .ptr .align 1 _Z6copiarPiS__param_1
)
{
	.reg .pred 	%p<5>;
	.reg .b16 	%rs<16>;
	.reg .b32 	%r<48>;
	.reg .b64 	%rd<33>;

	ld.param.u64 	%rd11, [_Z6copiarPiS__param_0];
	ld.param.u64 	%rd12, [_Z6copiarPiS__param_1];
	cvta.to.global.u64 	%rd1, %rd12;
	cvta.to.global.u64 	%rd2, %rd11;
	mov.u32 	%r1, %tid.x;
	mov.u32 	%r2, %tid.y;
	mov.u32 	%r3, %ntid.x;
	mov.u32 	%r4, %ntid.y;
	cvt.u16.u32 	%rs1, %r3;
	div.u16 	%rs2, 7, %rs1;
	mul.lo.s16 	%rs3, %rs2, %rs1;
	sub.s16 	%rs4, %rs2, %rs3;
	add.s16 	%rs5, %rs4, 7;
	cvt.u16.u32 	%rs6, %r4;
	div.u16 	%rs7, 5, %rs6;
	mul.lo.s16 	%rs8, %rs7, %rs6;
	sub.s16 	%rs9, %rs7, %rs8;
	add.s16 	%rs10, %rs9, 5;
	mul.lo.s16 	%rs11, %rs10, %rs5;
	add.s16 	%rs12, %rs11, 1;
	cvt.u32.u16 	%r5, %rs12;
	and.b32  	%r6, %r5, 3;
	setp.lt.u16 	%p1, %rs11, 3;
	mov.b32 	%r46, 0;
	@%p1 bra 	$L__BB0_3;
	and.b32  	%r46, %r5, 508;
	cvt.u16.u32 	%rs13, %r5;
	shr.u16 	%rs14, %rs13, 2;
	and.b16  	%rs15, %rs14, 127;
	mul.wide.u16 	%r29, %rs15, 4;
	neg.s32 	%r45, %r29;
	mul.lo.s32 	%r30, %r4, %r3;
	mad.lo.s32 	%r31, %r2, %r30, %r2;
	add.s32 	%r41, %r1, %r31;
	add.s32 	%r44, %r41, %r3;
	shl.b32 	%r10, %r3, 2;
	shl.b32 	%r32, %r3, 1;
	add.s32 	%r43, %r41, %r32;
	mad.lo.s32 	%r42, %r3, 3, %r41;
$L__BB0_2:
	mul.wide.s32 	%rd13, %r41, 4;
	sub.s64 	%rd14, %rd2, %rd13;
	ld.global.u32 	%r33, [%rd14+136];
	mul.wide.u32 	%rd15, %r41, 4;
	add.s64 	%rd16, %rd1, %rd15;
	st.global.u32 	[%rd16], %r33;
	mul.wide.s32 	%rd17, %r44, 4;
	sub.s64 	%rd18, %rd2, %rd17;
	ld.global.u32 	%r34, [%rd18+136];
	mul.wide.u32 	%rd19, %r44, 4;
	add.s64 	%rd20, %rd1, %rd19;
	st.global.u32 	[%rd20], %r34;
	mul.wide.s32 	%rd21, %r43, 4;
	sub.s64 	%rd22, %rd2, %rd21;
	ld.global.u32 	%r35, [%rd22+136];
	mul.wide.u32 	%rd23, %r43, 4;
	add.s64 	%rd24, %rd1, %rd23;
	st.global.u32 	[%rd24], %r35;
	mul.wide.s32 	%rd25, %r42, 4;
	sub.s64 	%rd26, %rd2, %rd25;
	ld.global.u32 	%r36, [%rd26+136];
	mul.wide.u32 	%rd27, %r42, 4;
	add.s64 	%rd28, %rd1, %rd27;
	st.global.u32 	[%rd28], %r36;
	add.s32 	%r45, %r45, 4;
	add.s32 	%r44, %r44, %r10;
	add.s32 	%r43, %r43, %r10;
	add.s32 	%r42, %r42, %r10;
	add.s32 	%r41, %r41, %r10;
	setp.ne.s32 	%p2, %r45, 0;
	@%p2 bra 	$L__BB0_2;
$L__BB0_3:
	setp.eq.s32 	%p3, %r6, 0;
	@%p3 bra 	$L__BB0_6;
	add.s32 	%r37, %r2, %r1;
	mad.lo.s32 	%r38, %r2, %r4, %r46;
	mad.lo.s32 	%r39, %r3, %r38, %r37;
	mul.wide.u32 	%rd29, %r39, 4;
	sub.s64 	%rd30, %rd2, %rd29;
	add.s64 	%rd32, %rd30, 136;
	mul.wide.u32 	%rd6, %r3, 4;
	neg.s64 	%rd4, %rd6;
	add.s64 	%rd31, %rd1, %rd29;
	neg.s32 	%r47, %r6;
$L__BB0_5:
	.pragma "nounroll";
	ld.global.u32 	%r40, [%rd32];
	st.global.u32 	[%rd31], %r40;
	add.s64 	%rd32, %rd32, %rd4;
	add.s64 	%rd31, %rd31, %rd6;
	add.s32 	%r47, %r47, 1;
	setp.ne.s32 	%p4, %r47, 0;
	@%p4 bra 	$L__BB0_5;
$L__BB0_6:
	ret;

}


// ===== COMPILED SASS (sm_100) =====

	.target	sm_100

	.elftype	@"ET_EXEC"


//--------------------- .note.nv.tkinfo           --------------------------
	.section	.note.nv.tkinfo,"",@"SHT_NOTE"
	.sectionflags	@"SHF_NOTE_NV_TKINFO"
	.tkinfo
        /*0018*/ 	.word	0x00000002
        /*0030*/ 	.string	""
        /*0030*/ 	.string	"ptxas"
        /*0030*/ 	.string	"Cuda compilation tools, release 13.0, V13.0.88"
        /*0030*/ 	.string	"Build cuda_13.0.r13.0/compiler.36424714_0"
        /*0030*/ 	.string	"-arch sm_100 -m 64 "



//--------------------- .note.nv.cuinfo           --------------------------
	.section	.note.nv.cuinfo,"",@"SHT_NOTE"
	.sectionflags	@"SHF_NOTE_NV_CUINFO"
        /*0018*/ 	.short	0x0002
        /*001a*/ 	.short	0x0064
        /*001c*/ 	.short	0x0082
	.zero		2


//--------------------- .nv.info                  --------------------------
	.section	.nv.info,"",@"SHT_CUDA_INFO"
	.align	4


	//----- nvinfo : EIATTR_REGCOUNT
	.align		4
        /*0000*/ 	.byte	0x04, 0x2f
        /*0002*/ 	.short	(.L_1 - .L_0)
	.align		4
.L_0:
        /*0004*/ 	.word	index@(_Z6copiarPiS_)
        /*0008*/ 	.word	0x00000020


	//----- nvinfo : EIATTR_FRAME_SIZE
	.align		4
.L_1:
        /*000c*/ 	.byte	0x04, 0x11
        /*000e*/ 	.short	(.L_3 - .L_2)
	.align		4
.L_2:
        /*0010*/ 	.word	index@($__internal_0_$__cuda_sm20_div_u16)
        /*0014*/ 	.word	0x00000000


	//----- nvinfo : EIATTR_FRAME_SIZE
	.align		4
.L_3:
        /*0018*/ 	.byte	0x04, 0x11
        /*001a*/ 	.short	(.L_5 - .L_4)
	.align		4
.L_4:
        /*001c*/ 	.word	index@(_Z6copiarPiS_)
        /*0020*/ 	.word	0x00000000


	//----- nvinfo : EIATTR_MIN_STACK_SIZE
	.align		4
.L_5:
        /*0024*/ 	.byte	0x04, 0x12
        /*0026*/ 	.short	(.L_7 - .L_6)
	.align		4
.L_6:
        /*0028*/ 	.word	index@(_Z6copiarPiS_)
        /*002c*/ 	.word	0x00000000
.L_7:


//--------------------- .nv.compat                --------------------------
	.section	.nv.compat,"",@"SHT_CUDA_COMPAT_INFO"
	.align	4
        /*0000*/ 	.byte	0x02, 0x09, 0x00, 0x00, 0x02, 0x02, 0x01, 0x00, 0x02, 0x05, 0x05, 0x00, 0x03, 0x07, 0x01, 0x01
        /*0010*/ 	.byte	0x02, 0x03, 0x00, 0x00, 0x02, 0x06, 0x01, 0x00, 0x04, 0x0b, 0x08, 0x00, 0x01, 0x00, 0x00, 0x00
        /*0020*/ 	.byte	0x00, 0x00, 0x00, 0x00


//--------------------- .nv.info._Z6copiarPiS_    --------------------------
	.section	.nv.info._Z6copiarPiS_,"",@"SHT_CUDA_INFO"
	.sectionflags	@""
	.align	4


	//----- nvinfo : EIATTR_CUDA_API_VERSION
	.align		4
        /*0000*/ 	.byte	0x04, 0x37
        /*0002*/ 	.short	(.L_9 - .L_8)
.L_8:
        /*0004*/ 	.word	0x00000082


	//----- nvinfo : EIATTR_KPARAM_INFO
	.align		4
.L_9:
        /*0008*/ 	.byte	0x04, 0x17
        /*000a*/ 	.short	(.L_11 - .L_10)
.L_10:
        /*000c*/ 	.word	0x00000000
        /*0010*/ 	.short	0x0001
        /*0012*/ 	.short	0x0008
        /*0014*/ 	.byte	0x00, 0xf5, 0x21, 0x00


	//----- nvinfo : EIATTR_KPARAM_INFO
	.align		4
.L_11:
        /*0018*/ 	.byte	0x04, 0x17
        /*001a*/ 	.short	(.L_13 - .L_12)
.L_12:
        /*001c*/ 	.word	0x00000000
        /*0020*/ 	.short	0x0000
        /*0022*/ 	.short	0x0000
        /*0024*/ 	.byte	0x00, 0xf5, 0x21, 0x00


	//----- nvinfo : EIATTR_SPARSE_MMA_MASK
	.align		4
.L_13:
        /*0028*/ 	.byte	0x03, 0x50
        /*002a*/ 	.short	0x0000


	//----- nvinfo : EIATTR_MAXREG_COUNT
	.align		4
        /*002c*/ 	.byte	0x03, 0x1b
        /*002e*/ 	.short	0x00ff


	//----- nvinfo : EIATTR_MERCURY_ISA_VERSION
	.align		4
        /*0030*/ 	.byte	0x03, 0x5f
        /*0032*/ 	.short	0x0101


	//----- nvinfo : EIATTR_VRC_CTA_INIT_COUNT
	.align		4
        /*0034*/ 	.byte	0x02, 0x4a
	.zero		1
	.zero		1


	//----- nvinfo : EIATTR_EXIT_INSTR_OFFSETS
	.align		4
        /*0038*/ 	.byte	0x04, 0x1c
        /*003a*/ 	.short	(.L_15 - .L_14)


	//   ....[0]....
.L_14:
        /*003c*/ 	.word	0x00000530


	//   ....[1]....
        /*0040*/ 	.word	0x000006d0


	//----- nvinfo : EIATTR_CRS_STACK_SIZE
	.align		4
.L_15:
        /*0044*/ 	.byte	0x04, 0x1e
        /*0046*/ 	.short	(.L_17 - .L_16)
.L_16:
        /*0048*/ 	.word	0x00000000


	//----- nvinfo : EIATTR_CBANK_PARAM_SIZE
	.align		4
.L_17:
        /*004c*/ 	.byte	0x03, 0x19
        /*004e*/ 	.short	0x0010


	//----- nvinfo : EIATTR_PARAM_CBANK
	.align		4
        /*0050*/ 	.byte	0x04, 0x0a
        /*0052*/ 	.short	(.L_19 - .L_18)
	.align		4
.L_18:
        /*0054*/ 	.word	index@(.nv.constant0._Z6copiarPiS_)
        /*0058*/ 	.short	0x0380
        /*005a*/ 	.short	0x0010


	//----- nvinfo : EIATTR_SW_WAR
	.align		4
.L_19:
        /*005c*/ 	.byte	0x04, 0x36
        /*005e*/ 	.short	(.L_21 - .L_20)
.L_20:
        /*0060*/ 	.word	0x00000008
.L_21:


//--------------------- .nv.callgraph             --------------------------
	.section	.nv.callgraph,"",@"SHT_CUDA_CALLGRAPH"
	.align	4
	.sectionentsize	8
	.align		4
        /*0000*/ 	.word	0x00000000
	.align		4
        /*0004*/ 	.word	0xffffffff
	.align		4
        /*0008*/ 	.word	0x00000000
	.align		4
        /*000c*/ 	.word	0xfffffffe
	.align		4
        /*0010*/ 	.word	0x00000000
	.align		4
        /*0014*/ 	.word	0xfffffffd
	.align		4
        /*0018*/ 	.word	0x00000000
	.align		4
        /*001c*/ 	.word	0xfffffffc


//--------------------- .text._Z6copiarPiS_       --------------------------
	.section	.text._Z6copiarPiS_,"ax",@progbits
	.align	128
        .global         _Z6copiarPiS_
        .type           _Z6copiarPiS_,@function
        .size           _Z6copiarPiS_,(.L_x_4 - _Z6copiarPiS_)
        .other          _Z6copiarPiS_,@"STO_CUDA_ENTRY STV_DEFAULT"
_Z6copiarPiS_:
.text._Z6copiarPiS_:
[----:B------:R-:W-:Y:S08]  /*0000*/  LDC R1, c[0x0][0x37c] ;  /* 0x0000df00ff017b82 */ /* 0x000ff00000000800 */
[----:B------:R-:W0:Y:S01]  /*0010*/  LDC R0, c[0x0][0x360] ;  /* 0x0000d800ff007b82 */ /* 0x000e220000000800 */
[----:B------:R-:W-:Y:S01]  /*0020*/  MOV R8, 0x80 ;  /* 0x0000008000087802 */ /* 0x000fe20000000f00 */
[----:B------:R-:W1:Y:S01]  /*0030*/  LDCU.64 UR6, c[0x0][0x358] ;  /* 0x00006b00ff0677ac */ /* 0x000e620008000a00 */
[----:B------:R-:W2:Y:S01]  /*0040*/  LDCU UR5, c[0x0][0x364] ;  /* 0x00006c80ff0577ac */ /* 0x000ea20008000800 */
[----:B------:R-:W-:Y:S01]  /*0050*/  UMOV UR4, 0x7 ;  /* 0x0000000700047882 */ /* 0x000fe20000000000 */
[----:B012---:R-:W-:-:S07]  /*0060*/  LOP3.LUT R6, R0, 0xffff, RZ, 0xc0, !PT ;  /* 0x0000ffff00067812 */ /* 0x007fce00078ec0ff */
[----:B------:R-:W-:Y:S05]  /*0070*/  CALL.REL.NOINC `($__internal_0_$__cuda_sm20_div_u16) ;  /* 0x0000000400987944 */ /* 0x000fea0003c00000 */
[----:B------:R-:W-:Y:S01]  /*0080*/  PRMT R2, R0, 0x9910, RZ ;  /* 0x0000991000027816 */ /* 0x000fe200000000ff */
[----:B------:R-:W-:Y:S01]  /*0090*/  ULOP3.LUT UR4, UR5, 0xffff, URZ, 0xc0, !UPT ;  /* 0x0000ffff05047892 */ /* 0x000fe2000f8ec0ff */
[----:B------:R-:W-:Y:S02]  /*00a0*/  PRMT R3, R7, 0x9910, RZ ;  /* 0x0000991007037816 */ /* 0x000fe400000000ff */
[----:B------:R-:W-:-:S03]  /*00b0*/  MOV R8, 0x130 ;  /* 0x0000013000087802 */ /* 0x000fc60000000f00 */
[----:B------:R-:W-:Y:S02]  /*00c0*/  IMAD R2, R2, R3, RZ ;  /* 0x0000000302027224 */ /* 0x000fe400078e02ff */
[----:B------:R-:W-:Y:S01]  /*00d0*/  IMAD.U32 R6, RZ, RZ, UR4 ;  /* 0x00000004ff067e24 */ /* 0x000fe2000f8e00ff */
[----:B------:R-:W-:Y:S01]  /*00e0*/  UMOV UR4, 0x5 ;  /* 0x0000000500047882 */ /* 0x000fe20000000000 */
[----:B------:R-:W-:-:S05]  /*00f0*/  IMAD.MOV R2, RZ, RZ, -R2 ;  /* 0x000000ffff027224 */ /* 0x000fca00078e0a02 */
[----:B------:R-:W-:-:S04]  /*0100*/  PRMT R2, R2, 0x7710, RZ ;  /* 0x0000771002027816 */ /* 0x000fc800000000ff */
[----:B------:R-:W-:-:S07]  /*0110*/  IADD3 R9, PT, PT, R7, 0x7, R2 ;  /* 0x0000000707097810 */ /* 0x000fce0007ffe002 */
[----:B------:R-:W-:Y:S05]  /*0120*/  CALL.REL.NOINC `($__internal_0_$__cuda_sm20_div_u16) ;  /* 0x00000004006c7944 */ /* 0x000fea0003c00000 */
[----:B------:R-:W-:Y:S01]  /*0130*/  UPRMT UR4, UR5, 0x9910, URZ ;  /* 0x0000991005047896 */ /* 0x000fe200080000ff */
[----:B------:R-:W-:Y:S01]  /*0140*/  PRMT R2, R7, 0x9910, RZ ;  /* 0x0000991007027816 */ /* 0x000fe200000000ff */
[----:B------:R-:W0:Y:S01]  /*0150*/  S2R R5, SR_TID.X ;  /* 0x0000000000057919 */ /* 0x000e220000002100 */
[----:B------:R-:W-:-:S03]  /*0160*/  PRMT R9, R9, 0x9910, RZ ;  /* 0x0000991009097816 */ /* 0x000fc600000000ff */
[----:B------:R-:W-:Y:S01]  /*0170*/  IMAD R2, R2, UR4, RZ ;  /* 0x0000000402027c24 */ /* 0x000fe2000f8e02ff */
[----:B------:R-:W1:Y:S03]  /*0180*/  S2R R6, SR_TID.Y ;  /* 0x0000000000067919 */ /* 0x000e660000002200 */
[----:B------:R-:W-:-:S05]  /*0190*/  IMAD.MOV R2, RZ, RZ, -R2 ;  /* 0x000000ffff027224 */ /* 0x000fca00078e0a02 */
[----:B------:R-:W-:-:S04]  /*01a0*/  PRMT R2, R2, 0x7710, RZ ;  /* 0x0000771002027816 */ /* 0x000fc800000000ff */
[----:B------:R-:W-:Y:S01]  /*01b0*/  IADD3 R2, PT, PT, R7, 0x5, R2 ;  /* 0x0000000507027810 */ /* 0x000fe20007ffe002 */
[----:B------:R-:W-:-:S03]  /*01c0*/  IMAD.MOV.U32 R7, RZ, RZ, RZ ;  /* 0x000000ffff077224 */ /* 0x000fc600078e00ff */
[----:B------:R-:W-:Y:S01]  /*01d0*/  PRMT R3, R2, 0x9910, RZ ;  /* 0x0000991002037816 */ /* 0x000fe200000000ff */
[----:B------:R-:W-:-:S04]  /*01e0*/  IMAD.MOV.U32 R2, RZ, RZ, R9 ;  /* 0x000000ffff027224 */ /* 0x000fc800078e0009 */
[----:B------:R-:W-:-:S04]  /*01f0*/  IMAD R2, R2, R3, RZ ;  /* 0x0000000302027224 */ /* 0x000fc800078e02ff */
[C---:B------:R-:W-:Y:S01]  /*0200*/  VIADD R3, R2.reuse, 0x1 ;  /* 0x0000000102037836 */ /* 0x040fe20000000000 */
[----:B------:R-:W-:-:S04]  /*0210*/  LOP3.LUT R2, R2, 0xffff, RZ, 0xc0, !PT ;  /* 0x0000ffff02027812 */ /* 0x000fc800078ec0ff */
[----:B------:R-:W-:Y:S02]  /*0220*/  ISETP.GE.U32.AND P1, PT, R2, 0x3, PT ;  /* 0x000000030200780c */ /* 0x000fe40003f26070 */
[----:B------:R-:W-:-:S04]  /*0230*/  LOP3.LUT R11, R3, 0xffff, RZ, 0xc0, !PT ;  /* 0x0000ffff030b7812 */ /* 0x000fc800078ec0ff */
[----:B------:R-:W-:-:S04]  /*0240*/  LOP3.LUT R4, R11, 0x3, RZ, 0xc0, !PT ;  /* 0x000000030b047812 */ /* 0x000fc800078ec0ff */
[----:B------:R-:W-:-:S03]  /*0250*/  ISETP.NE.AND P0, PT, R4, RZ, PT ;  /* 0x000000ff0400720c */ /* 0x000fc60003f05270 */
[----:B01----:R-:W-:Y:S10]  /*0260*/  @!P1 BRA `(.L_x_0) ;  /* 0x0000000000b09947 */ /* 0x003ff40003800000 */
[----:B------:R-:W0:Y:S01]  /*0270*/  LDC.64 R2, c[0x0][0x388] ;  /* 0x0000e200ff027b82 */ /* 0x000e220000000a00 */
[----:B------:R-:W-:Y:S01]  /*0280*/  SHF.R.U32.HI R7, RZ, 0x2, R11 ;  /* 0x00000002ff077819 */ /* 0x000fe2000001160b */
[----:B------:R-:W-:Y:S01]  /*0290*/  IMAD R9, R0, UR5, RZ ;  /* 0x0000000500097c24 */ /* 0x000fe2000f8e02ff */
[----:B------:R-:W1:Y:S02]  /*02a0*/  LDCU.64 UR8, c[0x0][0x380] ;  /* 0x00007000ff0877ac */ /* 0x000e640008000a00 */
[----:B------:R-:W-:Y:S01]  /*02b0*/  SHF.L.U32 R7, R7, 0x2, RZ ;  /* 0x0000000207077819 */ /* 0x000fe200000006ff */
[----:B------:R-:W-:-:S03]  /*02c0*/  IMAD R10, R9, R6, R6 ;  /* 0x00000006090a7224 */ /* 0x000fc600078e0206 */
[----:B------:R-:W-:Y:S01]  /*02d0*/  LOP3.LUT R8, R7, 0x1fc, RZ, 0xe2, !PT ;  /* 0x000001fc07087812 */ /* 0x000fe200078ee2ff */
[----:B------:R-:W-:Y:S01]  /*02e0*/  IMAD.IADD R9, R10, 0x1, R5 ;  /* 0x000000010a097824 */ /* 0x000fe200078e0205 */
[----:B------:R-:W-:-:S03]  /*02f0*/  LOP3.LUT R7, R11, 0x1fc, RZ, 0xc0, !PT ;  /* 0x000001fc0b077812 */ /* 0x000fc600078ec0ff */
[----:B------:R-:W-:Y:S02]  /*0300*/  IMAD.MOV R8, RZ, RZ, -R8 ;  /* 0x000000ffff087224 */ /* 0x000fe400078e0a08 */
[----:B------:R-:W-:Y:S02]  /*0310*/  IMAD.IADD R11, R9, 0x1, R0 ;  /* 0x00000001090b7824 */ /* 0x000fe400078e0200 */
[C-C-:B------:R-:W-:Y:S02]  /*0320*/  IMAD R13, R0.reuse, 0x2, R9.reuse ;  /* 0x00000002000d7824 */ /* 0x140fe400078e0209 */
[----:B------:R-:W-:-:S07]  /*0330*/  IMAD R15, R0, 0x3, R9 ;  /* 0x00000003000f7824 */ /* 0x000fce00078e0209 */
.L_x_1:
[----:B--2---:R-:W-:-:S03]  /*0340*/  IMAD.WIDE R16, R9, 0x4, RZ ;  /* 0x0000000409107825 */ /* 0x004fc600078e02ff */
[----:B-1----:R-:W-:-:S04]  /*0350*/  IADD3 R20, P1, PT, -R16, UR8, RZ ;  /* 0x0000000810147c10 */ /* 0x002fc8000ff3e1ff */
[----:B------:R-:W-:-:S05]  /*0360*/  IADD3.X R21, PT, PT, ~R17, UR9, RZ, P1, !PT ;  /* 0x0000000911157c10 */ /* 0x000fca0008ffe5ff */
[----:B------:R-:W2:Y:S01]  /*0370*/  LDG.E R29, desc[UR6][R20.64+0x88] ;  /* 0x00008806141d7981 */ /* 0x000ea2000c1e1900 */
[----:B------:R-:W-:-:S03]  /*0380*/  IMAD.WIDE R16, R11, 0x4, RZ ;  /* 0x000000040b107825 */ /* 0x000fc600078e02ff */
[----:B------:R-:W-:-:S04]  /*0390*/  IADD3 R22, P1, PT, -R16, UR8, RZ ;  /* 0x0000000810167c10 */ /* 0x000fc8000ff3e1ff */
[----:B------:R-:W-:Y:S01]  /*03a0*/  IADD3.X R23, PT, PT, ~R17, UR9, RZ, P1, !PT ;  /* 0x0000000911177c10 */ /* 0x000fe20008ffe5ff */
[----:B0-----:R-:W-:-:S05]  /*03b0*/  IMAD.WIDE.U32 R16, R9, 0x4, R2 ;  /* 0x0000000409107825 */ /* 0x001fca00078e0002 */
[----:B--2---:R0:W-:Y:S04]  /*03c0*/  STG.E desc[UR6][R16.64], R29 ;  /* 0x0000001d10007986 */ /* 0x0041e8000c101906 */
[----:B------:R-:W2:Y:S01]  /*03d0*/  LDG.E R23, desc[UR6][R22.64+0x88] ;  /* 0x0000880616177981 */ /* 0x000ea2000c1e1900 */
[----:B------:R-:W-:-:S03]  /*03e0*/  IMAD.WIDE R18, R13, 0x4, RZ ;  /* 0x000000040d127825 */ /* 0x000fc600078e02ff */
[----:B------:R-:W-:-:S04]  /*03f0*/  IADD3 R24, P1, PT, -R18, UR8, RZ ;  /* 0x0000000812187c10 */ /* 0x000fc8000ff3e1ff */
[----:B------:R-:W-:Y:S01]  /*0400*/  IADD3.X R25, PT, PT, ~R19, UR9, RZ, P1, !PT ;  /* 0x0000000913197c10 */ /* 0x000fe20008ffe5ff */
[----:B------:R-:W-:-:S05]  /*0410*/  IMAD.WIDE.U32 R18, R11, 0x4, R2 ;  /* 0x000000040b127825 */ /* 0x000fca00078e0002 */
[----:B--2---:R2:W-:Y:S04]  /*0420*/  STG.E desc[UR6][R18.64], R23 ;  /* 0x0000001712007986 */ /* 0x0045e8000c101906 */
[----:B------:R-:W3:Y:S01]  /*0430*/  LDG.E R25, desc[UR6][R24.64+0x88] ;  /* 0x0000880618197981 */ /* 0x000ee2000c1e1900 */
[----:B------:R-:W-:-:S04]  /*0440*/  IMAD.WIDE R20, R15, 0x4, RZ ;  /* 0x000000040f147825 */ /* 0x000fc800078e02ff */
[----:B0-----:R-:W-:Y:S01]  /*0450*/  IMAD.WIDE.U32 R16, R13, 0x4, R2 ;  /* 0x000000040d107825 */ /* 0x001fe200078e0002 */
[----:B------:R-:W-:-:S04]  /*0460*/  IADD3 R26, P1, PT, -R20, UR8, RZ ;  /* 0x00000008141a7c10 */ /* 0x000fc8000ff3e1ff */
[----:B------:R-:W-:Y:S01]  /*0470*/  IADD3.X R27, PT, PT, ~R21, UR9, RZ, P1, !PT ;  /* 0x00000009151b7c10 */ /* 0x000fe20008ffe5ff */
[----:B---3--:R2:W-:Y:S05]  /*0480*/  STG.E desc[UR6][R16.64], R25 ;  /* 0x0000001910007986 */ /* 0x0085ea000c101906 */
[----:B------:R-:W3:Y:S01]  /*0490*/  LDG.E R27, desc[UR6][R26.64+0x88] ;  /* 0x000088061a1b7981 */ /* 0x000ee2000c1e1900 */
[----:B------:R-:W-:Y:S01]  /*04a0*/  IMAD.WIDE.U32 R20, R15, 0x4, R2 ;  /* 0x000000040f147825 */ /* 0x000fe200078e0002 */
[----:B------:R-:W-:-:S03]  /*04b0*/  IADD3 R8, PT, PT, R8, 0x4, RZ ;  /* 0x0000000408087810 */ /* 0x000fc60007ffe0ff */
[----:B------:R-:W-:Y:S01]  /*04c0*/  IMAD R11, R0, 0x4, R11 ;  /* 0x00000004000b7824 */ /* 0x000fe200078e020b */
[----:B------:R-:W-:Y:S01]  /*04d0*/  ISETP.NE.AND P1, PT, R8, RZ, PT ;  /* 0x000000ff0800720c */ /* 0x000fe20003f25270 */
[C---:B------:R-:W-:Y:S02]  /*04e0*/  IMAD R13, R0.reuse, 0x4, R13 ;  /* 0x00000004000d7824 */ /* 0x040fe400078e020d */
[C---:B------:R-:W-:Y:S02]  /*04f0*/  IMAD R15, R0.reuse, 0x4, R15 ;  /* 0x00000004000f7824 */ /* 0x040fe400078e020f */
[----:B------:R-:W-:Y:S01]  /*0500*/  IMAD R9, R0, 0x4, R9 ;  /* 0x0000000400097824 */ /* 0x000fe200078e0209 */
[----:B---3--:R2:W-:Y:S07]  /*0510*/  STG.E desc[UR6][R20.64], R27 ;  /* 0x0000001b14007986 */ /* 0x0085ee000c101906 */
[----:B------:R-:W-:Y:S05]  /*0520*/  @P1 BRA `(.L_x_1) ;  /* 0xfffffffc00841947 */ /* 0x000fea000383ffff */
.L_x_0:
[----:B------:R-:W-:Y:S05]  /*0530*/  @!P0 EXIT ;  /* 0x000000000000894d */ /* 0x000fea0003800000 */
[----:B------:R-:W0:Y:S01]  /*0540*/  LDCU.128 UR8, c[0x0][0x380] ;  /* 0x00007000ff0877ac */ /* 0x000e220008000c00 */
[----:B------:R-:W-:Y:S01]  /*0550*/  IADD3 R5, PT, PT, R5, R6, RZ ;  /* 0x0000000605057210 */ /* 0x000fe20007ffe0ff */
[----:B------:R-:W-:Y:S02]  /*0560*/  IMAD R7, R6, UR5, R7 ;  /* 0x0000000506077c24 */ /* 0x000fe4000f8e0207 */
[----:B------:R-:W-:Y:S02]  /*0570*/  IMAD.MOV R6, RZ, RZ, -R4 ;  /* 0x000000ffff067224 */ /* 0x000fe400078e0a04 */
[----:B------:R-:W-:-:S04]  /*0580*/  IMAD R2, R7, R0, R5 ;  /* 0x0000000007027224 */ /* 0x000fc800078e0205 */
[----:B------:R-:W-:-:S03]  /*0590*/  IMAD.WIDE.U32 R2, R2, 0x4, RZ ;  /* 0x0000000402027825 */ /* 0x000fc600078e00ff */
[C---:B0-----:R-:W-:Y:S02]  /*05a0*/  IADD3 R11, P0, PT, -R2.reuse, UR8, RZ ;  /* 0x00000008020b7c10 */ /* 0x041fe4000ff1e1ff */
[----:B------:R-:W-:Y:S02]  /*05b0*/  IADD3 R9, P2, PT, R2, UR10, RZ ;  /* 0x0000000a02097c10 */ /* 0x000fe4000ff5e0ff */
[----:B------:R-:W-:Y:S02]  /*05c0*/  IADD3 R11, P1, PT, R11, 0x88, RZ ;  /* 0x000000880b0b7810 */ /* 0x000fe40007f3e0ff */
[----:B------:R-:W-:Y:S02]  /*05d0*/  IADD3.X R8, PT, PT, R3, UR11, RZ, P2, !PT ;  /* 0x0000000b03087c10 */ /* 0x000fe400097fe4ff */
[----:B------:R-:W-:Y:S01]  /*05e0*/  IADD3.X R10, PT, PT, RZ, UR9, ~R3, P1, P0 ;  /* 0x00000009ff0a7c10 */ /* 0x000fe20008fe0c03 */
[----:B------:R-:W-:-:S08]  /*05f0*/  IMAD.WIDE.U32 R2, R0, 0x4, RZ ;  /* 0x0000000400027825 */ /* 0x000fd000078e00ff */
.L_x_2:
[----:B0-----:R-:W-:Y:S02]  /*0600*/  IMAD.MOV.U32 R4, RZ, RZ, R11 ;  /* 0x000000ffff047224 */ /* 0x001fe400078e000b */
[----:B------:R-:W-:-:S05]  /*0610*/  IMAD.MOV.U32 R5, RZ, RZ, R10 ;  /* 0x000000ffff057224 */ /* 0x000fca00078e000a */
[----:B------:R0:W3:Y:S01]  /*0620*/  LDG.E R7, desc[UR6][R4.64] ;  /* 0x0000000604077981 */ /* 0x0000e2000c1e1900 */
[----:B------:R-:W-:Y:S01]  /*0630*/  VIADD R6, R6, 0x1 ;  /* 0x0000000106067836 */ /* 0x000fe20000000000 */
[----:B------:R-:W-:-:S04]  /*0640*/  IADD3 R11, P1, PT, -R2, R11, RZ ;  /* 0x0000000b020b7210 */ /* 0x000fc80007f3e1ff */
[----:B------:R-:W-:Y:S01]  /*0650*/  ISETP.NE.AND P0, PT, R6, RZ, PT ;  /* 0x000000ff0600720c */ /* 0x000fe20003f05270 */
[----:B------:R-:W-:Y:S02]  /*0660*/  IMAD.X R10, R10, 0x1, ~R3, P1 ;  /* 0x000000010a0a7824 */ /* 0x000fe400008e0e03 */
[----:B0-----:R-:W-:Y:S01]  /*0670*/  IMAD.MOV.U32 R4, RZ, RZ, R9 ;  /* 0x000000ffff047224 */ /* 0x001fe200078e0009 */
[----:B------:R-:W-:Y:S02]  /*0680*/  MOV R5, R8 ;  /* 0x0000000800057202 */ /* 0x000fe40000000f00 */
[----:B------:R-:W-:-:S05]  /*0690*/  IADD3 R9, P2, PT, R2, R9, RZ ;  /* 0x0000000902097210 */ /* 0x000fca0007f5e0ff */
[----:B------:R-:W-:Y:S01]  /*06a0*/  IMAD.X R8, R3, 0x1, R8, P2 ;  /* 0x0000000103087824 */ /* 0x000fe200010e0608 */
[----:B---3--:R0:W-:Y:S01]  /*06b0*/  STG.E desc[UR6][R4.64], R7 ;  /* 0x0000000704007986 */ /* 0x0081e2000c101906 */
[----:B------:R-:W-:Y:S06]  /*06c0*/  @P0 BRA `(.L_x_2) ;  /* 0xfffffffc00cc0947 */ /* 0x000fec000383ffff */
[----:B------:R-:W-:Y:S05]  /*06d0*/  EXIT ;  /* 0x000000000000794d */ /* 0x000fea0003800000 */
        .weak           $__internal_0_$__cuda_sm20_div_u16
        .type           $__internal_0_$__cuda_sm20_div_u16,@function
        .size           $__internal_0_$__cuda_sm20_div_u16,(.L_x_4 - $__internal_0_$__cuda_sm20_div_u16)
$__internal_0_$__cuda_sm20_div_u16:
[----:B------:R-:W0:Y:S01]  /*06e0*/  I2F.U16 R2, R6 ;  /* 0x0000000600027306 */ /* 0x000e220000101000 */
[----:B------:R-:W-:Y:S01]  /*06f0*/  IMAD.MOV.U32 R3, RZ, RZ, 0x4b800000 ;  /* 0x4b800000ff037424 */ /* 0x000fe200078e00ff */
[C---:B0-----:R-:W-:Y:S02]  /*0700*/  FSETP.GEU.AND P1, PT, |R2|.reuse, 1.175494350822287508e-38, PT ;  /* 0x008000000200780b */ /* 0x041fe40003f2e200 */
[----:B------:R-:W-:Y:S02]  /*0710*/  FSETP.GT.AND P0, PT, |R2|, 8.50705917302346158658e+37, PT ;  /* 0x7e8000000200780b */ /* 0x000fe40003f04200 */
[----:B------:R-:W-:-:S04]  /*0720*/  FSEL R3, R3, 1, !P1 ;  /* 0x3f80000003037808 */ /* 0x000fc80004800000 */
[----:B------:R-:W-:Y:S02]  /*0730*/  FSEL R3, R3, 0.25, !P0 ;  /* 0x3e80000003037808 */ /* 0x000fe40004000000 */
[----:B------:R-:W-:-:S03]  /*0740*/  ISETP.NE.U32.AND P0, PT, R6, RZ, PT ;  /* 0x000000ff0600720c */ /* 0x000fc60003f05070 */
[----:B------:R-:W-:Y:S02]  /*0750*/  FMUL R4, R2, R3 ;  /* 0x0000000302047220 */ /* 0x000fe40000400000 */
[----:B------:R-:W-:Y:S08]  /*0760*/  I2F.U16.RZ R2, UR4 ;  /* 0x0000000400027d06 */ /* 0x000ff0000810d000 */
[----:B------:R-:W0:Y:S02]  /*0770*/  MUFU.RCP R4, R4 ;  /* 0x0000000400047308 */ /* 0x000e240000001000 */
[----:B0-----:R-:W-:-:S05]  /*0780*/  FMUL R3, R3, R4 ;  /* 0x0000000403037220 */ /* 0x001fca0000400000 */
[----:B------:R-:W-:-:S05]  /*0790*/  IADD3 R3, PT, PT, R3, 0x2, RZ ;  /* 0x0000000203037810 */ /* 0x000fca0007ffe0ff */
[----:B------:R-:W-:Y:S01]  /*07a0*/  FMUL.RZ R5, R2, R3 ;  /* 0x0000000302057220 */ /* 0x000fe2000040c000 */
[----:B------:R-:W-:Y:S02]  /*07b0*/  IMAD.MOV.U32 R2, RZ, RZ, R8 ;  /* 0x000000ffff027224 */ /* 0x000fe400078e0008 */
[----:B------:R-:W-:-:S03]  /*07c0*/  IMAD.MOV.U32 R3, RZ, RZ, 0x0 ;  /* 0x00000000ff037424 */ /* 0x000fc600078e00ff */
[----:B------:R-:W0:Y:S02]  /*07d0*/  F2I.U32.TRUNC.NTZ R5, R5 ;  /* 0x0000000500057305 */ /* 0x000e24000020f000 */
[----:B0-----:R-:W-:Y:S01]  /*07e0*/  LOP3.LUT R7, R5, 0xffff, RZ, 0xc0, !PT ;  /* 0x0000ffff05077812 */ /* 0x001fe200078ec0ff */
[----:B------:R-:W-:Y:S01]  /*07f0*/  @!P0 IMAD.MOV.U32 R7, RZ, RZ, -0x1 ;  /* 0xffffffffff078424 */ /* 0x000fe200078e00ff */
[----:B------:R-:W-:Y:S06]  /*0800*/  RET.REL.NODEC R2 `(_Z6copiarPiS_) ;  /* 0xfffffff402fc7950 */ /* 0x000fec0003c3ffff */
.L_x_3:
[----:B------:R-:W-:-:S00]  /*0810*/  BRA `(.L_x_3) ;  /* 0xfffffffc00fc7947 */ /* 0x000fc0000383ffff */
[----:B------:R-:W-:-:S00]  /*0820*/  NOP ;  /* 0x0000000000007918 */ /* 0x000fc00000000000 */
        /* <DEDUP_REMOVED lines=13> */
.L_x_4:


//--------------------- .nv.shared.reserved.0     --------------------------
	.section	.nv.shared.reserved.0,"aw",@nobits
	.weak		__nv_reservedSMEM_offset_0_alias
	.size		__nv_reservedSMEM_offset_0_alias, 0, 64
	.other		__nv_reservedSMEM_offset_0_alias,@"STO_CUDA_RESERVED_SHARED STV_DEFAULT"
__nv_reservedSMEM_offset_0_alias:
	.zero		0
	.zero		64


//--------------------- .nv.constant0._Z6copiarPiS_ --------------------------
	.section	.nv.constant0._Z6copiarPiS_,"a",@progbits
	.sectionflags	@""
	.align	4
.nv.constant0._Z6copiarPiS_:
	.zero		912


//--------------------- SYMBOLS --------------------------

	.type		.nv.reservedSmem.offset0,@object
	.size		.nv.reservedSmem.offset0,0x4
